	.headerflags	@"EF_CUDA_TEXMODE_UNIFIED EF_CUDA_64BIT_ADDRESS EF_CUDA_ACCELERATORS EF_CUDA_SM90 EF_CUDA_VIRTUAL_SM(EF_CUDA_SM90)"
	.elftype	@"ET_EXEC"


//--------------------- .nv.info                  --------------------------
	.section	.nv.info,"",@"SHT_CUDA_INFO"
	.align	4


	//----- nvinfo : EIATTR_REGCOUNT
	.align		4
        /*0000*/ 	.byte	0x04, 0x2f
        /*0002*/ 	.short	(.L_1 - .L_0)
	.align		4
.L_0:
        /*0004*/ 	.word	index@(triton_poi_fused_convolution_4)
        /*0008*/ 	.word	0x0000000c


	//----- nvinfo : EIATTR_MIN_STACK_SIZE
	.align		4
.L_1:
        /*000c*/ 	.byte	0x04, 0x12
        /*000e*/ 	.short	(.L_3 - .L_2)
	.align		4
.L_2:
        /*0010*/ 	.word	index@(triton_poi_fused_convolution_4)
        /*0014*/ 	.word	0x00000000


	//----- nvinfo : EIATTR_FRAME_SIZE
	.align		4
.L_3:
        /*0018*/ 	.byte	0x04, 0x11
        /*001a*/ 	.short	(.L_5 - .L_4)
	.align		4
.L_4:
        /*001c*/ 	.word	index@(triton_poi_fused_convolution_4)
        /*0020*/ 	.word	0x00000000


	//----- nvinfo : EIATTR_MIN_STACK_SIZE
	.align		4
.L_5:
        /*0024*/ 	.byte	0x04, 0x12
        /*0026*/ 	.short	(.L_7 - .L_6)
	.align		4
.L_6:
        /*0028*/ 	.word	index@(triton_poi_fused_convolution_4)
        /*002c*/ 	.word	0x00000000
.L_7:


//--------------------- .nv.info.triton_poi_fused_convolution_4 --------------------------
	.section	.nv.info.triton_poi_fused_convolution_4,"",@"SHT_CUDA_INFO"
	.sectionflags	@""
	.align	4


	//----- nvinfo : EIATTR_CUDA_API_VERSION
	.align		4
        /*0000*/ 	.byte	0x04, 0x37
        /*0002*/ 	.short	(.L_9 - .L_8)
.L_8:
        /*0004*/ 	.word	0x0000007c


	//----- nvinfo : EIATTR_KPARAM_INFO
	.align		4
.L_9:
        /*0008*/ 	.byte	0x04, 0x17
        /*000a*/ 	.short	(.L_11 - .L_10)
.L_10:
        /*000c*/ 	.word	0x00000000
        /*0010*/ 	.short	0x0002
        /*0012*/ 	.short	0x0010
        /*0014*/ 	.byte	0x00, 0xf0, 0x11, 0x00


	//----- nvinfo : EIATTR_KPARAM_INFO
	.align		4
.L_11:
        /*0018*/ 	.byte	0x04, 0x17
        /*001a*/ 	.short	(.L_13 - .L_12)
.L_12:
        /*001c*/ 	.word	0x00000000
        /*0020*/ 	.short	0x0001
        /*0022*/ 	.short	0x0008
        /*0024*/ 	.byte	0x00, 0xf4, 0x21, 0x00


	//----- nvinfo : EIATTR_KPARAM_INFO
	.align		4
.L_13:
        /*0028*/ 	.byte	0x04, 0x17
        /*002a*/ 	.short	(.L_15 - .L_14)
.L_14:
        /*002c*/ 	.word	0x00000000
        /*0030*/ 	.short	0x0000
        /*0032*/ 	.short	0x0000
        /*0034*/ 	.byte	0x00, 0xf4, 0x21, 0x00


	//----- nvinfo : EIATTR_SPARSE_MMA_MASK
	.align		4
.L_15:
        /*0038*/ 	.byte	0x03, 0x50
        /*003a*/ 	.short	0x0000


	//----- nvinfo : EIATTR_MAXREG_COUNT
	.align		4
        /*003c*/ 	.byte	0x03, 0x1b
        /*003e*/ 	.short	0x00ff


	//----- nvinfo : EIATTR_EXIT_INSTR_OFFSETS
	.align		4
        /*0040*/ 	.byte	0x04, 0x1c
        /*0042*/ 	.short	(.L_17 - .L_16)


	//   ....[0]....
.L_16:
        /*0044*/ 	.word	0x00000150


	//   ....[1]....
        /*0048*/ 	.word	0x00000170


	//----- nvinfo : EIATTR_REQNTID
	.align		4
.L_17:
        /*004c*/ 	.byte	0x04, 0x10
        /*004e*/ 	.short	(.L_19 - .L_18)
.L_18:
        /*0050*/ 	.word	0x00000080
        /*0054*/ 	.word	0x00000001
        /*0058*/ 	.word	0x00000001


	//----- nvinfo : EIATTR_CBANK_PARAM_SIZE
	.align		4
.L_19:
        /*005c*/ 	.byte	0x03, 0x19
        /*005e*/ 	.short	0x0014


	//----- nvinfo : EIATTR_PARAM_CBANK
	.align		4
        /*0060*/ 	.byte	0x04, 0x0a
        /*0062*/ 	.short	(.L_21 - .L_20)
	.align		4
.L_20:
        /*0064*/ 	.word	index@(.nv.constant0.triton_poi_fused_convolution_4)
        /*0068*/ 	.short	0x0210
        /*006a*/ 	.short	0x0014


	//----- nvinfo : EIATTR_SW_WAR
	.align		4
.L_21:
        /*006c*/ 	.byte	0x04, 0x36
        /*006e*/ 	.short	(.L_23 - .L_22)
.L_22:
        /*0070*/ 	.word	0x00000008
.L_23:


//--------------------- .nv.callgraph             --------------------------
	.section	.nv.callgraph,"",@"SHT_CUDA_CALLGRAPH"
	.align	4
	.sectionentsize	8
	.align		4
        /*0000*/ 	.word	0x00000000
	.align		4
        /*0004*/ 	.word	0xffffffff
	.align		4
        /*0008*/ 	.word	0x00000000
	.align		4
        /*000c*/ 	.word	0xfffffffe
	.align		4
        /*0010*/ 	.word	0x00000000
	.align		4
        /*0014*/ 	.word	0xfffffffd
	.align		4
        /*0018*/ 	.word	0x00000000
	.align		4
        /*001c*/ 	.word	0xfffffffc


//--------------------- .text.triton_poi_fused_convolution_4 --------------------------
	.section	.text.triton_poi_fused_convolution_4,"ax",@progbits
	.align	128
        .global         triton_poi_fused_convolution_4
        .type           triton_poi_fused_convolution_4,@function
        .size           triton_poi_fused_convolution_4,(.L_x_1 - triton_poi_fused_convolution_4)
        .other          triton_poi_fused_convolution_4,@"STO_CUDA_ENTRY STV_DEFAULT"
triton_poi_fused_convolution_4:
.text.triton_poi_fused_convolution_4:
[----:B------:R-:W0:Y:S02]  /*0000*/  LDC R1, c[0x0][0x28] ;  /* 0x00000a00ff017b82 */ /* 0x000e240000000800 */
[----:B------:R-:W1:Y:S01]  /*0010*/  S2R R0, SR_TID.X ;  /* 0x0000000000007919 */ /* 0x000e620000002100 */
[----:B------:R-:W2:Y:S01]  /*0020*/  LDC.64 R2, c[0x0][0x210] ;  /* 0x00008400ff027b82 */ /* 0x000ea20000000a00 */
[----:B------:R-:W-:Y:S01]  /*0030*/  ULDC.64 UR4, c[0x0][0x208] ;  /* 0x0000820000047ab9 */ /* 0x000fe20000000a00 */
[----:B------:R-:W3:Y:S06]  /*0040*/  S2R R7, SR_CTAID.X ;  /* 0x0000000000077919 */ /* 0x000eec0000002500 */
[----:B------:R-:W4:Y:S01]  /*0050*/  LDC.64 R4, c[0x0][0x218] ;  /* 0x00008600ff047b82 */ /* 0x000f220000000a00 */
[----:B-1----:R-:W-:-:S02]  /*0060*/  LOP3.LUT R0, R0, 0x7f, RZ, 0xc0, !PT ;  /* 0x0000007f00007812 */ /* 0x002fc400078ec0ff */
[----:B---3--:R-:W-:-:S03]  /*0070*/  SHF.R.S32.HI R6, RZ, 0x18, R7 ;  /* 0x00000018ff067819 */ /* 0x008fc60000011407 */
[----:B------:R-:W-:Y:S01]  /*0080*/  IMAD R7, R7, 0x80, R0 ;  /* 0x0000008007077824 */ /* 0x000fe200078e0200 */
[----:B------:R-:W-:-:S03]  /*0090*/  SGXT R0, R6, 0x1 ;  /* 0x000000010600781a */ /* 0x000fc60000000200 */
[C---:B--2---:R-:W-:Y:S01]  /*00a0*/  IMAD.WIDE R2, R7.reuse, 0x4, R2 ;  /* 0x0000000407027825 */ /* 0x044fe200078e0202 */
[----:B------:R-:W-:Y:S02]  /*00b0*/  ISETP.GE.AND P0, PT, R7, 0x100, PT ;  /* 0x000001000700780c */ /* 0x000fe40003f06270 */
[----:B------:R-:W-:-:S04]  /*00c0*/  LEA.HI R0, R0, R7, RZ, 0x2 ;  /* 0x0000000700007211 */ /* 0x000fc800078f10ff */
[----:B------:R-:W-:-:S05]  /*00d0*/  LOP3.LUT R0, R0, 0xfffffffc, RZ, 0xc0, !PT ;  /* 0xfffffffc00007812 */ /* 0x000fca00078ec0ff */
[----:B------:R-:W-:Y:S01]  /*00e0*/  IMAD.IADD R9, R7, 0x1, -R0 ;  /* 0x0000000107097824 */ /* 0x000fe200078e0a00 */
[----:B------:R-:W-:Y:S01]  /*00f0*/  HFMA2.MMA R0, -RZ, RZ, 0, 0 ;  /* 0x00000000ff007435 */ /* 0x000fe200000001ff */
[----:B------:R-:W-:Y:S02]  /*0100*/  IMAD.MOV.U32 R7, RZ, RZ, RZ ;  /* 0x000000ffff077224 */ /* 0x000fe400078e00ff */
[----:B----4-:R-:W-:-:S05]  /*0110*/  IMAD.WIDE R4, R9, 0x4, R4 ;  /* 0x0000000409047825 */ /* 0x010fca00078e0204 */
[----:B------:R-:W2:Y:S04]  /*0120*/  @!P0 LDG.E.EL R7, desc[UR4][R4.64] ;  /* 0x0000000404078981 */ /* 0x000ea8000c2e1900 */
[----:B------:R-:W2:Y:S02]  /*0130*/  @!P0 LDG.E R0, desc[UR4][R2.64] ;  /* 0x0000000402008981 */ /* 0x000ea4000c1e1900 */
[----:B--2---:R-:W-:Y:S01]  /*0140*/  FADD R7, R7, R0 ;  /* 0x0000000007077221 */ /* 0x004fe20000000000 */
[----:B------:R-:W-:Y:S06]  /*0150*/  @P0 EXIT ;  /* 0x000000000000094d */ /* 0x000fec0003800000 */
[----:B------:R-:W-:Y:S01]  /*0160*/  STG.E desc[UR4][R2.64], R7 ;  /* 0x0000000702007986 */ /* 0x000fe2000c101904 */
[----:B------:R-:W-:Y:S05]  /*0170*/  EXIT ;  /* 0x000000000000794d */ /* 0x000fea0003800000 */
.L_x_0:
[----:B------:R-:W-:-:S00]  /*0180*/  BRA `(.L_x_0) ;  /* 0xfffffffc00fc7947 */ /* 0x000fc0000383ffff */
[----:B------:R-:W-:-:S00]  /*0190*/  NOP ;  /* 0x0000000000007918 */ /* 0x000fc00000000000 */
        /* <DEDUP_REMOVED lines=14> */
.L_x_1:


//--------------------- .nv.constant0.triton_poi_fused_convolution_4 --------------------------
	.section	.nv.constant0.triton_poi_fused_convolution_4,"a",@progbits
	.sectionflags	@""
	.align	4
.nv.constant0.triton_poi_fused_convolution_4:
	.zero		548
